//
// Generated by NVIDIA NVVM Compiler
//
// Compiler Build ID: CL-36424714
// Cuda compilation tools, release 13.0, V13.0.88
// Based on NVVM 20.0.0
//

.version 9.0
.target sm_100
.address_size 64

	// .globl	_Z12hello_GPU_1Dv
.extern .func  (.param .b32 func_retval0) vprintf
(
	.param .b64 vprintf_param_0,
	.param .b64 vprintf_param_1
)
;
.global .align 1 .b8 $str[44] = {72, 101, 108, 108, 111, 32, 102, 114, 111, 109, 32, 116, 104, 114, 101, 97, 100, 58, 37, 100, 32, 105, 110, 32, 98, 108, 111, 99, 107, 58, 37, 100, 32, 116, 104, 114, 101, 97, 100, 37, 100, 32, 10};

.visible .entry _Z12hello_GPU_1Dv()
{
	.local .align 8 .b8 	__local_depot0[16];
	.reg .b64 	%SP;
	.reg .b64 	%SPL;
	.reg .b32 	%r<7>;
	.reg .b64 	%rd<5>;

	mov.u64 	%SPL, __local_depot0;
	cvta.local.u64 	%SP, %SPL;
	add.u64 	%rd1, %SP, 0;
	add.u64 	%rd2, %SPL, 0;
	mov.u32 	%r1, %tid.x;
	mov.u32 	%r2, %ctaid.x;
	mov.u32 	%r3, %ntid.x;
	mad.lo.s32 	%r4, %r2, %r3, %r1;
	st.local.v2.u32 	[%rd2], {%r4, %r2};
	st.local.u32 	[%rd2+8], %r1;
	mov.u64 	%rd3, $str;
	cvta.global.u64 	%rd4, %rd3;
	{ // callseq 0, 0
	.param .b64 param0;
	st.param.b64 	[param0], %rd4;
	.param .b64 param1;
	st.param.b64 	[param1], %rd1;
	.param .b32 retval0;
	call.uni (retval0), 
	vprintf, 
	(
	param0, 
	param1
	);
	ld.param.b32 	%r5, [retval0];
	} // callseq 0
	ret;

}


// ===== COMPILED SASS (sm_100) =====

	.target	sm_100

	.elftype	@"ET_EXEC"


//--------------------- .note.nv.tkinfo           --------------------------
	.section	.note.nv.tkinfo,"",@"SHT_NOTE"
	.sectionflags	@"SHF_NOTE_NV_TKINFO"
	.tkinfo
        /*0018*/ 	.word	0x00000002
        /*0030*/ 	.string	""
        /*0030*/ 	.string	"ptxas"
        /*0030*/ 	.string	"Cuda compilation tools, release 13.0, V13.0.88"
        /*0030*/ 	.string	"Build cuda_13.0.r13.0/compiler.36424714_0"
        /*0030*/ 	.string	"-arch sm_100 -m 64 "



//--------------------- .note.nv.cuinfo           --------------------------
	.section	.note.nv.cuinfo,"",@"SHT_NOTE"
	.sectionflags	@"SHF_NOTE_NV_CUINFO"
        /*0018*/ 	.short	0x0002
        /*001a*/ 	.short	0x0064
        /*001c*/ 	.short	0x0082
	.zero		2


//--------------------- .nv.info                  --------------------------
	.section	.nv.info,"",@"SHT_CUDA_INFO"
	.align	4


	//----- nvinfo : EIATTR_REGCOUNT
	.align		4
        /*0000*/ 	.byte	0x04, 0x2f
        /*0002*/ 	.short	(.L_2 - .L_1)
	.align		4
.L_1:
        /*0004*/ 	.word	index@(_Z12hello_GPU_1Dv)
        /*0008*/ 	.word	0x00000018


	//----- nvinfo : EIATTR_FRAME_SIZE
	.align		4
.L_2:
        /*000c*/ 	.byte	0x04, 0x11
        /*000e*/ 	.short	(.L_4 - .L_3)
	.align		4
.L_3:
        /*0010*/ 	.word	index@(_Z12hello_GPU_1Dv)
        /*0014*/ 	.word	0x00000010


	//----- nvinfo : EIATTR_MIN_STACK_SIZE
	.align		4
.L_4:
        /*0018*/ 	.byte	0x04, 0x12
        /*001a*/ 	.short	(.L_6 - .L_5)
	.align		4
.L_5:
        /*001c*/ 	.word	index@(_Z12hello_GPU_1Dv)
        /*0020*/ 	.word	0x00000010
.L_6:


//--------------------- .nv.compat                --------------------------
	.section	.nv.compat,"",@"SHT_CUDA_COMPAT_INFO"
	.align	4
        /*0000*/ 	.byte	0x02, 0x09, 0x00, 0x00, 0x02, 0x02, 0x01, 0x00, 0x02, 0x05, 0x05, 0x00, 0x03, 0x07, 0x01, 0x01
        /*0010*/ 	.byte	0x02, 0x03, 0x00, 0x00, 0x02, 0x06, 0x01, 0x00, 0x04, 0x0b, 0x08, 0x00, 0x09, 0x00, 0x00, 0x00
        /*0020*/ 	.byte	0x00, 0x00, 0x00, 0x00


//--------------------- .nv.info._Z12hello_GPU_1Dv --------------------------
	.section	.nv.info._Z12hello_GPU_1Dv,"",@"SHT_CUDA_INFO"
	.sectionflags	@""
	.align	4


	//----- nvinfo : EIATTR_CUDA_API_VERSION
	.align		4
        /*0000*/ 	.byte	0x04, 0x37
        /*0002*/ 	.short	(.L_8 - .L_7)
.L_7:
        /*0004*/ 	.word	0x00000082


	//----- nvinfo : EIATTR_SPARSE_MMA_MASK
	.align		4
.L_8:
        /*0008*/ 	.byte	0x03, 0x50
        /*000a*/ 	.short	0x0000


	//----- nvinfo : EIATTR_MAXREG_COUNT
	.align		4
        /*000c*/ 	.byte	0x03, 0x1b
        /*000e*/ 	.short	0x00ff


	//----- nvinfo : EIATTR_EXTERNS
	.align		4
        /*0010*/ 	.byte	0x04, 0x0f
        /*0012*/ 	.short	(.L_10 - .L_9)


	//   ....[0]....
	.align		4
.L_9:
        /*0014*/ 	.word	index@(vprintf)


	//----- nvinfo : EIATTR_MERCURY_ISA_VERSION
	.align		4
.L_10:
        /*0018*/ 	.byte	0x03, 0x5f
        /*001a*/ 	.short	0x0101


	//----- nvinfo : EIATTR_VRC_CTA_INIT_COUNT
	.align		4
        /*001c*/ 	.byte	0x02, 0x4a
	.zero		1
	.zero		1


	//----- nvinfo : EIATTR_SYSCALL_OFFSETS
	.align		4
        /*0020*/ 	.byte	0x04, 0x46
        /*0022*/ 	.short	(.L_12 - .L_11)


	//   ....[0]....
.L_11:
        /*0024*/ 	.word	0x00000120


	//----- nvinfo : EIATTR_EXIT_INSTR_OFFSETS
	.align		4
.L_12:
        /*0028*/ 	.byte	0x04, 0x1c
        /*002a*/ 	.short	(.L_14 - .L_13)


	//   ....[0]....
.L_13:
        /*002c*/ 	.word	0x00000130


	//----- nvinfo : EIATTR_SW_WAR
	.align		4
.L_14:
        /*0030*/ 	.byte	0x04, 0x36
        /*0032*/ 	.short	(.L_16 - .L_15)
.L_15:
        /*0034*/ 	.word	0x00000008
.L_16:


//--------------------- .nv.callgraph             --------------------------
	.section	.nv.callgraph,"",@"SHT_CUDA_CALLGRAPH"
	.align	4
	.sectionentsize	8
	.align		4
        /*0000*/ 	.word	0x00000000
	.align		4
        /*0004*/ 	.word	0xffffffff
	.align		4
        /*0008*/ 	.word	index@(_Z12hello_GPU_1Dv)
	.align		4
        /*000c*/ 	.word	index@(vprintf)
	.align		4
        /*0010*/ 	.word	0x00000000
	.align		4
        /*0014*/ 	.word	0xfffffffe
	.align		4
        /*0018*/ 	.word	0x00000000
	.align		4
        /*001c*/ 	.word	0xfffffffd
	.align		4
        /*0020*/ 	.word	0x00000000
	.align		4
        /*0024*/ 	.word	0xfffffffc


//--------------------- .nv.constant4             --------------------------
	.section	.nv.constant4,"a",@progbits
	.align	8
	.align		8
.nv.constant4:
        /*0000*/ 	.dword	vprintf
	.align		8
        /*0008*/ 	.dword	$str


//--------------------- .text._Z12hello_GPU_1Dv   --------------------------
	.section	.text._Z12hello_GPU_1Dv,"ax",@progbits
	.align	128
        .global         _Z12hello_GPU_1Dv
        .type           _Z12hello_GPU_1Dv,@function
        .size           _Z12hello_GPU_1Dv,(.L_x_2 - _Z12hello_GPU_1Dv)
        .other          _Z12hello_GPU_1Dv,@"STO_CUDA_ENTRY STV_DEFAULT"
_Z12hello_GPU_1Dv:
.text._Z12hello_GPU_1Dv:
[----:B------:R-:W0:Y:S01]  /*0000*/  LDC R1, c[0x0][0x37c] ;  /* 0x0000df00ff017b82 */ /* 0x000e220000000800 */
[----:B------:R-:W1:Y:S01]  /*0010*/  S2R R10, SR_TID.X ;  /* 0x00000000000a7919 */ /* 0x000e620000002100 */
[----:B------:R-:W2:Y:S01]  /*0020*/  LDCU UR5, c[0x0][0x2fc] ;  /* 0x00005f80ff0577ac */ /* 0x000ea20008000800 */
[----:B0-----:R-:W-:Y:S01]  /*0030*/  VIADD R1, R1, 0xfffffff0 ;  /* 0xfffffff001017836 */ /* 0x001fe20000000000 */
[----:B------:R-:W-:Y:S01]  /*0040*/  MOV R0, 0x0 ;  /* 0x0000000000007802 */ /* 0x000fe20000000f00 */
[----:B------:R-:W0:Y:S01]  /*0050*/  S2R R3, SR_CTAID.X ;  /* 0x0000000000037919 */ /* 0x000e220000002500 */
[----:B------:R-:W0:Y:S02]  /*0060*/  LDCU UR6, c[0x0][0x360] ;  /* 0x00006c00ff0677ac */ /* 0x000e240008000800 */
[----:B------:R3:W4:Y:S01]  /*0070*/  LDC.64 R8, c[0x4][R0] ;  /* 0x0100000000087b82 */ /* 0x0007220000000a00 */
[----:B------:R-:W5:Y:S02]  /*0080*/  LDCU UR4, c[0x0][0x2f8] ;  /* 0x00005f00ff0477ac */ /* 0x000f640008000800 */
[----:B-----5:R-:W-:Y:S01]  /*0090*/  IADD3 R6, P0, PT, R1, UR4, RZ ;  /* 0x0000000401067c10 */ /* 0x020fe2000ff1e0ff */
[----:B-1----:R3:W-:Y:S04]  /*00a0*/  STL [R1+0x8], R10 ;  /* 0x0000080a01007387 */ /* 0x0027e80000100800 */
[----:B--2---:R-:W-:-:S02]  /*00b0*/  IMAD.X R7, RZ, RZ, UR5, P0 ;  /* 0x00000005ff077e24 */ /* 0x004fc400080e06ff */
[----:B0-----:R-:W-:Y:S01]  /*00c0*/  IMAD R2, R3, UR6, R10 ;  /* 0x0000000603027c24 */ /* 0x001fe2000f8e020a */
[----:B------:R-:W0:Y:S04]  /*00d0*/  LDCU.64 UR6, c[0x4][0x8] ;  /* 0x01000100ff0677ac */ /* 0x000e280008000a00 */
[----:B------:R3:W-:Y:S01]  /*00e0*/  STL.64 [R1], R2 ;  /* 0x0000000201007387 */ /* 0x0007e20000100a00 */
[----:B0-----:R-:W-:Y:S01]  /*00f0*/  IMAD.U32 R4, RZ, RZ, UR6 ;  /* 0x00000006ff047e24 */ /* 0x001fe2000f8e00ff */
[----:B---34-:R-:W-:-:S07]  /*0100*/  MOV R5, UR7 ;  /* 0x0000000700057c02 */ /* 0x018fce0008000f00 */
[----:B------:R-:W-:-:S07]  /*0110*/  LEPC R20, `(.L_x_0) ;  /* 0x000000001014794e */ /* 0x000fce0000000000 */
[----:B------:R-:W-:Y:S05]  /*0120*/  CALL.ABS.NOINC R8 ;  /* 0x0000000008007343 */ /* 0x000fea0003c00000 */
.L_x_0:
[----:B------:R-:W-:Y:S05]  /*0130*/  EXIT ;  /* 0x000000000000794d */ /* 0x000fea0003800000 */
.L_x_1:
[----:B------:R-:W-:-:S00]  /*0140*/  BRA `(.L_x_1) ;  /* 0xfffffffc00fc7947 */ /* 0x000fc0000383ffff */
[----:B------:R-:W-:-:S00]  /*0150*/  NOP ;  /* 0x0000000000007918 */ /* 0x000fc00000000000 */
        /* <DEDUP_REMOVED lines=10> */
.L_x_2:


//--------------------- .nv.global.init           --------------------------
	.section	.nv.global.init,"aw",@progbits
.nv.global.init:
	.type		$str,@object
	.size		$str,(.L_0 - $str)
$str:
        /*0000*/ 	.byte	0x48, 0x65, 0x6c, 0x6c, 0x6f, 0x20, 0x66, 0x72, 0x6f, 0x6d, 0x20, 0x74, 0x68, 0x72, 0x65, 0x61
        /*0010*/ 	.byte	0x64, 0x3a, 0x25, 0x64, 0x20, 0x69, 0x6e, 0x20, 0x62, 0x6c, 0x6f, 0x63, 0x6b, 0x3a, 0x25, 0x64
        /*0020*/ 	.byte	0x20, 0x74, 0x68, 0x72, 0x65, 0x61, 0x64, 0x25, 0x64, 0x20, 0x0a, 0x00
.L_0:


//--------------------- .nv.shared.reserved.0     --------------------------
	.section	.nv.shared.reserved.0,"aw",@nobits
	.weak		__nv_reservedSMEM_offset_0_alias
	.size		__nv_reservedSMEM_offset_0_alias, 0, 64
	.other		__nv_reservedSMEM_offset_0_alias,@"STO_CUDA_RESERVED_SHARED STV_DEFAULT"
__nv_reservedSMEM_offset_0_alias:
	.zero		0
	.zero		64


//--------------------- .nv.constant0._Z12hello_GPU_1Dv --------------------------
	.section	.nv.constant0._Z12hello_GPU_1Dv,"a",@progbits
	.sectionflags	@""
	.align	4
.nv.constant0._Z12hello_GPU_1Dv:
	.zero		896


//--------------------- SYMBOLS --------------------------

	.type		.nv.reservedSmem.offset0,@object
	.size		.nv.reservedSmem.offset0,0x4
	.type		vprintf,@function
